//
// Generated by NVIDIA NVVM Compiler
//
// Compiler Build ID: CL-36424714
// Cuda compilation tools, release 13.0, V13.0.88
// Based on NVVM 20.0.0
//

.version 9.0
.target sm_100
.address_size 64

	// .globl	_Z16histogram_kernelPKiPii
// _ZZ16histogram_kernelPKiPiiE6hist_s has been demoted

.visible .entry _Z16histogram_kernelPKiPii(
	.param .u64 .ptr .align 1 _Z16histogram_kernelPKiPii_param_0,
	.param .u64 .ptr .align 1 _Z16histogram_kernelPKiPii_param_1,
	.param .u32 _Z16histogram_kernelPKiPii_param_2
)
{
	.reg .pred 	%p<16>;
	.reg .b32 	%r<151>;
	.reg .b64 	%rd<27>;
	// demoted variable
	.shared .align 4 .b8 _ZZ16histogram_kernelPKiPiiE6hist_s[4096];
	ld.param.u64 	%rd7, [_Z16histogram_kernelPKiPii_param_0];
	ld.param.u64 	%rd8, [_Z16histogram_kernelPKiPii_param_1];
	ld.param.u32 	%r62, [_Z16histogram_kernelPKiPii_param_2];
	cvta.to.global.u64 	%rd1, %rd7;
	cvta.to.global.u64 	%rd2, %rd8;
	mov.u32 	%r150, %tid.x;
	mov.u32 	%r2, %ntid.x;
	add.s32 	%r63, %r150, %r2;
	max.u32 	%r64, %r63, 1024;
	setp.lt.u32 	%p1, %r63, 1024;
	selp.u32 	%r65, 1, 0, %p1;
	add.s32 	%r66, %r63, %r65;
	sub.s32 	%r67, %r64, %r66;
	div.u32 	%r68, %r67, %r2;
	add.s32 	%r3, %r68, %r65;
	add.s32 	%r69, %r3, 1;
	and.b32  	%r4, %r69, 3;
	and.b32  	%r5, %r3, 3;
	setp.eq.s32 	%p2, %r5, 3;
	mov.u32 	%r138, %r150;
	@%p2 bra 	$L__BB0_3;
	shl.b32 	%r70, %r150, 2;
	mov.u32 	%r71, _ZZ16histogram_kernelPKiPiiE6hist_s;
	add.s32 	%r135, %r71, %r70;
	shl.b32 	%r7, %r2, 2;
	neg.s32 	%r134, %r4;
	mad.lo.s32 	%r138, %r2, %r4, %r150;
$L__BB0_2:
	.pragma "nounroll";
	mov.b32 	%r72, 0;
	st.shared.u32 	[%r135], %r72;
	add.s32 	%r135, %r135, %r7;
	add.s32 	%r134, %r134, 1;
	setp.ne.s32 	%p3, %r134, 0;
	@%p3 bra 	$L__BB0_2;
$L__BB0_3:
	setp.lt.u32 	%p4, %r3, 3;
	@%p4 bra 	$L__BB0_6;
	shl.b32 	%r15, %r2, 2;
	shl.b32 	%r73, %r138, 2;
	mov.u32 	%r74, _ZZ16histogram_kernelPKiPiiE6hist_s;
	add.s32 	%r137, %r74, %r73;
	shl.b32 	%r17, %r2, 4;
	shl.b32 	%r18, %r2, 3;
	mul.lo.s32 	%r19, %r2, 12;
$L__BB0_5:
	mov.b32 	%r75, 0;
	st.shared.u32 	[%r137], %r75;
	add.s32 	%r76, %r137, %r15;
	st.shared.u32 	[%r76], %r75;
	add.s32 	%r77, %r137, %r18;
	st.shared.u32 	[%r77], %r75;
	add.s32 	%r78, %r137, %r19;
	st.shared.u32 	[%r78], %r75;
	add.s32 	%r138, %r138, %r15;
	add.s32 	%r137, %r137, %r17;
	setp.lt.u32 	%p5, %r138, 1024;
	@%p5 bra 	$L__BB0_5;
$L__BB0_6:
	bar.sync 	0;
	mov.u32 	%r79, %ctaid.x;
	mad.lo.s32 	%r141, %r79, %r2, %r150;
	mov.u32 	%r80, %nctaid.x;
	mul.lo.s32 	%r25, %r2, %r80;
	setp.ge.s32 	%p6, %r141, %r62;
	@%p6 bra 	$L__BB0_13;
	add.s32 	%r81, %r141, %r25;
	max.s32 	%r82, %r62, %r81;
	setp.lt.s32 	%p7, %r81, %r62;
	selp.u32 	%r83, 1, 0, %p7;
	add.s32 	%r84, %r81, %r83;
	sub.s32 	%r85, %r82, %r84;
	div.u32 	%r86, %r85, %r25;
	add.s32 	%r26, %r86, %r83;
	and.b32  	%r87, %r26, 3;
	setp.eq.s32 	%p8, %r87, 3;
	@%p8 bra 	$L__BB0_10;
	add.s32 	%r88, %r26, 1;
	and.b32  	%r89, %r88, 3;
	neg.s32 	%r139, %r89;
$L__BB0_9:
	.pragma "nounroll";
	mul.wide.s32 	%rd9, %r141, 4;
	add.s64 	%rd10, %rd1, %rd9;
	ld.global.u32 	%r90, [%rd10];
	shl.b32 	%r91, %r90, 2;
	mov.u32 	%r92, _ZZ16histogram_kernelPKiPiiE6hist_s;
	add.s32 	%r93, %r92, %r91;
	atom.shared.add.u32 	%r94, [%r93], 1;
	add.s32 	%r141, %r141, %r25;
	add.s32 	%r139, %r139, 1;
	setp.ne.s32 	%p9, %r139, 0;
	@%p9 bra 	$L__BB0_9;
$L__BB0_10:
	setp.lt.u32 	%p10, %r26, 3;
	@%p10 bra 	$L__BB0_13;
	mov.u32 	%r97, _ZZ16histogram_kernelPKiPiiE6hist_s;
	mul.wide.s32 	%rd13, %r25, 4;
	shl.b32 	%r112, %r25, 2;
$L__BB0_12:
	mul.wide.s32 	%rd11, %r141, 4;
	add.s64 	%rd12, %rd1, %rd11;
	ld.global.u32 	%r95, [%rd12];
	shl.b32 	%r96, %r95, 2;
	add.s32 	%r98, %r97, %r96;
	atom.shared.add.u32 	%r99, [%r98], 1;
	add.s64 	%rd14, %rd12, %rd13;
	ld.global.u32 	%r100, [%rd14];
	shl.b32 	%r101, %r100, 2;
	add.s32 	%r102, %r97, %r101;
	atom.shared.add.u32 	%r103, [%r102], 1;
	add.s64 	%rd15, %rd14, %rd13;
	ld.global.u32 	%r104, [%rd15];
	shl.b32 	%r105, %r104, 2;
	add.s32 	%r106, %r97, %r105;
	atom.shared.add.u32 	%r107, [%r106], 1;
	add.s64 	%rd16, %rd15, %rd13;
	ld.global.u32 	%r108, [%rd16];
	shl.b32 	%r109, %r108, 2;
	add.s32 	%r110, %r97, %r109;
	atom.shared.add.u32 	%r111, [%r110], 1;
	add.s32 	%r141, %r112, %r141;
	setp.lt.s32 	%p11, %r141, %r62;
	@%p11 bra 	$L__BB0_12;
$L__BB0_13:
	setp.eq.s32 	%p12, %r5, 3;
	bar.sync 	0;
	@%p12 bra 	$L__BB0_16;
	shl.b32 	%r113, %r150, 2;
	mov.u32 	%r114, _ZZ16histogram_kernelPKiPiiE6hist_s;
	add.s32 	%r144, %r114, %r113;
	shl.b32 	%r36, %r2, 2;
	mul.wide.u32 	%rd17, %r150, 4;
	add.s64 	%rd26, %rd2, %rd17;
	mul.wide.u32 	%rd4, %r2, 4;
	neg.s32 	%r143, %r4;
	mad.lo.s32 	%r150, %r2, %r4, %r150;
$L__BB0_15:
	.pragma "nounroll";
	ld.shared.u32 	%r115, [%r144];
	atom.global.add.u32 	%r116, [%rd26], %r115;
	add.s32 	%r144, %r144, %r36;
	add.s64 	%rd26, %rd26, %rd4;
	add.s32 	%r143, %r143, 1;
	setp.ne.s32 	%p13, %r143, 0;
	@%p13 bra 	$L__BB0_15;
$L__BB0_16:
	setp.lt.u32 	%p14, %r3, 3;
	@%p14 bra 	$L__BB0_19;
	shl.b32 	%r117, %r2, 1;
	add.s32 	%r149, %r150, %r117;
	shl.b32 	%r45, %r2, 2;
	mad.lo.s32 	%r148, %r2, 3, %r150;
	add.s32 	%r147, %r2, %r150;
	shl.b32 	%r118, %r150, 2;
	mov.u32 	%r119, _ZZ16histogram_kernelPKiPiiE6hist_s;
	add.s32 	%r146, %r119, %r118;
	shl.b32 	%r49, %r2, 4;
	shl.b32 	%r50, %r2, 3;
	mul.lo.s32 	%r51, %r2, 12;
$L__BB0_18:
	mul.wide.u32 	%rd18, %r150, 4;
	add.s64 	%rd19, %rd2, %rd18;
	ld.shared.u32 	%r120, [%r146];
	atom.global.add.u32 	%r121, [%rd19], %r120;
	add.s32 	%r122, %r150, %r2;
	mul.wide.u32 	%rd20, %r147, 4;
	add.s64 	%rd21, %rd2, %rd20;
	add.s32 	%r123, %r146, %r45;
	ld.shared.u32 	%r124, [%r123];
	atom.global.add.u32 	%r125, [%rd21], %r124;
	add.s32 	%r126, %r122, %r2;
	mul.wide.u32 	%rd22, %r149, 4;
	add.s64 	%rd23, %rd2, %rd22;
	add.s32 	%r127, %r146, %r50;
	ld.shared.u32 	%r128, [%r127];
	atom.global.add.u32 	%r129, [%rd23], %r128;
	add.s32 	%r130, %r126, %r2;
	mul.wide.u32 	%rd24, %r148, 4;
	add.s64 	%rd25, %rd2, %rd24;
	add.s32 	%r131, %r146, %r51;
	ld.shared.u32 	%r132, [%r131];
	atom.global.add.u32 	%r133, [%rd25], %r132;
	add.s32 	%r150, %r130, %r2;
	add.s32 	%r149, %r149, %r45;
	add.s32 	%r148, %r148, %r45;
	add.s32 	%r147, %r147, %r45;
	add.s32 	%r146, %r146, %r49;
	setp.lt.u32 	%p15, %r150, 1024;
	@%p15 bra 	$L__BB0_18;
$L__BB0_19:
	ret;

}


// ===== COMPILED SASS (sm_100) =====

	.target	sm_100

	.elftype	@"ET_EXEC"


//--------------------- .note.nv.tkinfo           --------------------------
	.section	.note.nv.tkinfo,"",@"SHT_NOTE"
	.sectionflags	@"SHF_NOTE_NV_TKINFO"
	.tkinfo
        /*0018*/ 	.word	0x00000002
        /*0030*/ 	.string	""
        /*0030*/ 	.string	"ptxas"
        /*0030*/ 	.string	"Cuda compilation tools, release 13.0, V13.0.88"
        /*0030*/ 	.string	"Build cuda_13.0.r13.0/compiler.36424714_0"
        /*0030*/ 	.string	"-arch sm_100 -m 64 "



//--------------------- .note.nv.cuinfo           --------------------------
	.section	.note.nv.cuinfo,"",@"SHT_NOTE"
	.sectionflags	@"SHF_NOTE_NV_CUINFO"
        /*0018*/ 	.short	0x0002
        /*001a*/ 	.short	0x0064
        /*001c*/ 	.short	0x0082
	.zero		2


//--------------------- .nv.info                  --------------------------
	.section	.nv.info,"",@"SHT_CUDA_INFO"
	.align	4


	//----- nvinfo : EIATTR_REGCOUNT
	.align		4
        /*0000*/ 	.byte	0x04, 0x2f
        /*0002*/ 	.short	(.L_1 - .L_0)
	.align		4
.L_0:
        /*0004*/ 	.word	index@(_Z16histogram_kernelPKiPii)
        /*0008*/ 	.word	0x00000020


	//----- nvinfo : EIATTR_FRAME_SIZE
	.align		4
.L_1:
        /*000c*/ 	.byte	0x04, 0x11
        /*000e*/ 	.short	(.L_3 - .L_2)
	.align		4
.L_2:
        /*0010*/ 	.word	index@(_Z16histogram_kernelPKiPii)
        /*0014*/ 	.word	0x00000000


	//----- nvinfo : EIATTR_MIN_STACK_SIZE
	.align		4
.L_3:
        /*0018*/ 	.byte	0x04, 0x12
        /*001a*/ 	.short	(.L_5 - .L_4)
	.align		4
.L_4:
        /*001c*/ 	.word	index@(_Z16histogram_kernelPKiPii)
        /*0020*/ 	.word	0x00000000
.L_5:


//--------------------- .nv.compat                --------------------------
	.section	.nv.compat,"",@"SHT_CUDA_COMPAT_INFO"
	.align	4
        /*0000*/ 	.byte	0x02, 0x09, 0x00, 0x00, 0x02, 0x02, 0x01, 0x00, 0x02, 0x05, 0x05, 0x00, 0x03, 0x07, 0x01, 0x01
        /*0010*/ 	.byte	0x02, 0x03, 0x00, 0x00, 0x02, 0x06, 0x01, 0x00, 0x04, 0x0b, 0x08, 0x00, 0x09, 0x00, 0x00, 0x00
        /*0020*/ 	.byte	0x00, 0x00, 0x00, 0x00


//--------------------- .nv.info._Z16histogram_kernelPKiPii --------------------------
	.section	.nv.info._Z16histogram_kernelPKiPii,"",@"SHT_CUDA_INFO"
	.sectionflags	@""
	.align	4


	//----- nvinfo : EIATTR_CUDA_API_VERSION
	.align		4
        /*0000*/ 	.byte	0x04, 0x37
        /*0002*/ 	.short	(.L_7 - .L_6)
.L_6:
        /*0004*/ 	.word	0x00000082


	//----- nvinfo : EIATTR_KPARAM_INFO
	.align		4
.L_7:
        /*0008*/ 	.byte	0x04, 0x17
        /*000a*/ 	.short	(.L_9 - .L_8)
.L_8:
        /*000c*/ 	.word	0x00000000
        /*0010*/ 	.short	0x0002
        /*0012*/ 	.short	0x0010
        /*0014*/ 	.byte	0x00, 0xf0, 0x11, 0x00


	//----- nvinfo : EIATTR_KPARAM_INFO
	.align		4
.L_9:
        /*0018*/ 	.byte	0x04, 0x17
        /*001a*/ 	.short	(.L_11 - .L_10)
.L_10:
        /*001c*/ 	.word	0x00000000
        /*0020*/ 	.short	0x0001
        /*0022*/ 	.short	0x0008
        /*0024*/ 	.byte	0x00, 0xf5, 0x21, 0x00


	//----- nvinfo : EIATTR_KPARAM_INFO
	.align		4
.L_11:
        /*0028*/ 	.byte	0x04, 0x17
        /*002a*/ 	.short	(.L_13 - .L_12)
.L_12:
        /*002c*/ 	.word	0x00000000
        /*0030*/ 	.short	0x0000
        /*0032*/ 	.short	0x0000
        /*0034*/ 	.byte	0x00, 0xf5, 0x21, 0x00


	//----- nvinfo : EIATTR_SPARSE_MMA_MASK
	.align		4
.L_13:
        /*0038*/ 	.byte	0x03, 0x50
        /*003a*/ 	.short	0x0000


	//----- nvinfo : EIATTR_MAXREG_COUNT
	.align		4
        /*003c*/ 	.byte	0x03, 0x1b
        /*003e*/ 	.short	0x00ff


	//----- nvinfo : EIATTR_NUM_BARRIERS
	.align		4
        /*0040*/ 	.byte	0x02, 0x4c
        /*0042*/ 	.byte	0x01
	.zero		1


	//----- nvinfo : EIATTR_MERCURY_ISA_VERSION
	.align		4
        /*0044*/ 	.byte	0x03, 0x5f
        /*0046*/ 	.short	0x0101


	//----- nvinfo : EIATTR_VRC_CTA_INIT_COUNT
	.align		4
        /*0048*/ 	.byte	0x02, 0x4a
	.zero		1
	.zero		1


	//----- nvinfo : EIATTR_EXIT_INSTR_OFFSETS
	.align		4
        /*004c*/ 	.byte	0x04, 0x1c
        /*004e*/ 	.short	(.L_15 - .L_14)


	//   ....[0]....
.L_14:
        /*0050*/ 	.word	0x00000a40


	//   ....[1]....
        /*0054*/ 	.word	0x00000c40


	//----- nvinfo : EIATTR_CRS_STACK_SIZE
	.align		4
.L_15:
        /*0058*/ 	.byte	0x04, 0x1e
        /*005a*/ 	.short	(.L_17 - .L_16)
.L_16:
        /*005c*/ 	.word	0x00000000


	//----- nvinfo : EIATTR_CBANK_PARAM_SIZE
	.align		4
.L_17:
        /*0060*/ 	.byte	0x03, 0x19
        /*0062*/ 	.short	0x0014


	//----- nvinfo : EIATTR_PARAM_CBANK
	.align		4
        /*0064*/ 	.byte	0x04, 0x0a
        /*0066*/ 	.short	(.L_19 - .L_18)
	.align		4
.L_18:
        /*0068*/ 	.word	index@(.nv.constant0._Z16histogram_kernelPKiPii)
        /*006c*/ 	.short	0x0380
        /*006e*/ 	.short	0x0014


	//----- nvinfo : EIATTR_SW_WAR
	.align		4
.L_19:
        /*0070*/ 	.byte	0x04, 0x36
        /*0072*/ 	.short	(.L_21 - .L_20)
.L_20:
        /*0074*/ 	.word	0x00000008
.L_21:


//--------------------- .nv.callgraph             --------------------------
	.section	.nv.callgraph,"",@"SHT_CUDA_CALLGRAPH"
	.align	4
	.sectionentsize	8
	.align		4
        /*0000*/ 	.word	0x00000000
	.align		4
        /*0004*/ 	.word	0xffffffff
	.align		4
        /*0008*/ 	.word	0x00000000
	.align		4
        /*000c*/ 	.word	0xfffffffe
	.align		4
        /*0010*/ 	.word	0x00000000
	.align		4
        /*0014*/ 	.word	0xfffffffd
	.align		4
        /*0018*/ 	.word	0x00000000
	.align		4
        /*001c*/ 	.word	0xfffffffc


//--------------------- .text._Z16histogram_kernelPKiPii --------------------------
	.section	.text._Z16histogram_kernelPKiPii,"ax",@progbits
	.align	128
        .global         _Z16histogram_kernelPKiPii
        .type           _Z16histogram_kernelPKiPii,@function
        .size           _Z16histogram_kernelPKiPii,(.L_x_17 - _Z16histogram_kernelPKiPii)
        .other          _Z16histogram_kernelPKiPii,@"STO_CUDA_ENTRY STV_DEFAULT"
_Z16histogram_kernelPKiPii:
.text._Z16histogram_kernelPKiPii:
[----:B------:R-:W-:Y:S08]  /*0000*/  LDC R1, c[0x0][0x37c] ;  /* 0x0000df00ff017b82 */ /* 0x000ff00000000800 */
[----:B------:R-:W0:Y:S01]  /*0010*/  LDC R0, c[0x0][0x360] ;  /* 0x0000d800ff007b82 */ /* 0x000e220000000800 */
[----:B------:R-:W1:Y:S01]  /*0020*/  S2R R9, SR_TID.X ;  /* 0x0000000000097919 */ /* 0x000e620000002100 */
[----:B------:R-:W-:Y:S01]  /*0030*/  BSSY.RECONVERGENT B0, `(.L_x_0) ;  /* 0x000002b000007945 */ /* 0x000fe20003800200 */
[----:B0-----:R-:W0:Y:S01]  /*0040*/  I2F.U32.RP R7, R0 ;  /* 0x0000000000077306 */ /* 0x001e220000209000 */
[----:B------:R-:W-:-:S02]  /*0050*/  ISETP.NE.U32.AND P2, PT, R0, RZ, PT ;  /* 0x000000ff0000720c */ /* 0x000fc40003f45070 */
[----:B-1----:R-:W-:-:S04]  /*0060*/  IADD3 R4, PT, PT, R9, R0, RZ ;  /* 0x0000000009047210 */ /* 0x002fc80007ffe0ff */
[C---:B------:R-:W-:Y:S01]  /*0070*/  ISETP.GE.U32.AND P0, PT, R4.reuse, 0x400, PT ;  /* 0x000004000400780c */ /* 0x040fe20003f06070 */
[----:B0-----:R-:W0:Y:S01]  /*0080*/  MUFU.RCP R7, R7 ;  /* 0x0000000700077308 */ /* 0x001e220000001000 */
[----:B------:R-:W-:Y:S02]  /*0090*/  VIMNMX.U32 R5, PT, PT, R4, 0x400, !PT ;  /* 0x0000040004057848 */ /* 0x000fe40007fe0000 */
[----:B------:R-:W-:-:S04]  /*00a0*/  SEL R6, RZ, 0x1, P0 ;  /* 0x00000001ff067807 */ /* 0x000fc80000000000 */
[----:B------:R-:W-:Y:S01]  /*00b0*/  IADD3 R5, PT, PT, R5, -R4, -R6 ;  /* 0x8000000405057210 */ /* 0x000fe20007ffe806 */
[----:B0-----:R-:W-:-:S04]  /*00c0*/  VIADD R2, R7, 0xffffffe ;  /* 0x0ffffffe07027836 */ /* 0x001fc80000000000 */
[----:B------:R0:W1:Y:S02]  /*00d0*/  F2I.FTZ.U32.TRUNC.NTZ R3, R2 ;  /* 0x0000000200037305 */ /* 0x000064000021f000 */
[----:B0-----:R-:W-:Y:S02]  /*00e0*/  IMAD.MOV.U32 R2, RZ, RZ, RZ ;  /* 0x000000ffff027224 */ /* 0x001fe400078e00ff */
[----:B-1----:R-:W-:-:S04]  /*00f0*/  IMAD.MOV R11, RZ, RZ, -R3 ;  /* 0x000000ffff0b7224 */ /* 0x002fc800078e0a03 */
[----:B------:R-:W-:-:S04]  /*0100*/  IMAD R11, R11, R0, RZ ;  /* 0x000000000b0b7224 */ /* 0x000fc800078e02ff */
[----:B------:R-:W-:-:S06]  /*0110*/  IMAD.HI.U32 R8, R3, R11, R2 ;  /* 0x0000000b03087227 */ /* 0x000fcc00078e0002 */
[----:B------:R-:W-:-:S04]  /*0120*/  IMAD.HI.U32 R3, R8, R5, RZ ;  /* 0x0000000508037227 */ /* 0x000fc800078e00ff */
[----:B------:R-:W-:-:S04]  /*0130*/  IMAD.MOV R2, RZ, RZ, -R3 ;  /* 0x000000ffff027224 */ /* 0x000fc800078e0a03 */
[----:B------:R-:W-:-:S05]  /*0140*/  IMAD R5, R0, R2, R5 ;  /* 0x0000000200057224 */ /* 0x000fca00078e0205 */
[----:B------:R-:W-:-:S13]  /*0150*/  ISETP.GE.U32.AND P0, PT, R5, R0, PT ;  /* 0x000000000500720c */ /* 0x000fda0003f06070 */
[----:B------:R-:W-:Y:S01]  /*0160*/  @P0 IADD3 R5, PT, PT, R5, -R0, RZ ;  /* 0x8000000005050210 */ /* 0x000fe20007ffe0ff */
[----:B------:R-:W-:-:S03]  /*0170*/  @P0 VIADD R3, R3, 0x1 ;  /* 0x0000000103030836 */ /* 0x000fc60000000000 */
[----:B------:R-:W-:-:S13]  /*0180*/  ISETP.GE.U32.AND P1, PT, R5, R0, PT ;  /* 0x000000000500720c */ /* 0x000fda0003f26070 */
[----:B------:R-:W-:Y:S01]  /*0190*/  @P1 VIADD R3, R3, 0x1 ;  /* 0x0000000103031836 */ /* 0x000fe20000000000 */
[----:B------:R-:W-:-:S04]  /*01a0*/  @!P2 LOP3.LUT R3, RZ, R0, RZ, 0x33, !PT ;  /* 0x00000000ff03a212 */ /* 0x000fc800078e33ff */
[----:B------:R-:W-:-:S04]  /*01b0*/  IADD3 R3, PT, PT, R6, R3, RZ ;  /* 0x0000000306037210 */ /* 0x000fc80007ffe0ff */
[C---:B------:R-:W-:Y:S02]  /*01c0*/  LOP3.LUT R2, R3.reuse, 0x3, RZ, 0xc0, !PT ;  /* 0x0000000303027812 */ /* 0x040fe400078ec0ff */
[C---:B------:R-:W-:Y:S02]  /*01d0*/  ISETP.GE.U32.AND P1, PT, R3.reuse, 0x3, PT ;  /* 0x000000030300780c */ /* 0x040fe40003f26070 */
[----:B------:R-:W-:Y:S01]  /*01e0*/  ISETP.NE.AND P0, PT, R2, 0x3, PT ;  /* 0x000000030200780c */ /* 0x000fe20003f05270 */
[----:B------:R-:W-:Y:S02]  /*01f0*/  VIADD R2, R3, 0x1 ;  /* 0x0000000103027836 */ /* 0x000fe40000000000 */
[----:B------:R-:W-:-:S03]  /*0200*/  IMAD.MOV.U32 R3, RZ, RZ, R9 ;  /* 0x000000ffff037224 */ /* 0x000fc600078e0009 */
[----:B------:R-:W-:-:S07]  /*0210*/  LOP3.LUT R2, R2, 0x3, RZ, 0xc0, !PT ;  /* 0x0000000302027812 */ /* 0x000fce00078ec0ff */
[----:B------:R-:W-:Y:S05]  /*0220*/  @!P0 BRA `(.L_x_1) ;  /* 0x00000000002c8947 */ /* 0x000fea0003800000 */
[----:B------:R-:W0:Y:S01]  /*0230*/  S2UR UR5, SR_CgaCtaId ;  /* 0x00000000000579c3 */ /* 0x000e220000008800 */
[----:B------:R-:W-:Y:S01]  /*0240*/  UMOV UR4, 0x400 ;  /* 0x0000040000047882 */ /* 0x000fe20000000000 */
[C---:B------:R-:W-:Y:S01]  /*0250*/  IMAD R9, R2.reuse, R0, R3 ;  /* 0x0000000002097224 */ /* 0x040fe200078e0203 */
[----:B------:R-:W-:Y:S01]  /*0260*/  IADD3 R4, PT, PT, -R2, RZ, RZ ;  /* 0x000000ff02047210 */ /* 0x000fe20007ffe1ff */
[----:B0-----:R-:W-:-:S06]  /*0270*/  ULEA UR4, UR5, UR4, 0x18 ;  /* 0x0000000405047291 */ /* 0x001fcc000f8ec0ff */
[----:B------:R-:W-:-:S07]  /*0280*/  LEA R5, R3, UR4, 0x2 ;  /* 0x0000000403057c11 */ /* 0x000fce000f8e10ff */
.L_x_2:
[----:B------:R-:W-:Y:S01]  /*0290*/  VIADD R4, R4, 0x1 ;  /* 0x0000000104047836 */ /* 0x000fe20000000000 */
[----:B------:R0:W-:Y:S04]  /*02a0*/  STS [R5], RZ ;  /* 0x000000ff05007388 */ /* 0x0001e80000000800 */
[----:B------:R-:W-:Y:S01]  /*02b0*/  ISETP.NE.AND P2, PT, R4, RZ, PT ;  /* 0x000000ff0400720c */ /* 0x000fe20003f45270 */
[----:B0-----:R-:W-:-:S12]  /*02c0*/  IMAD R5, R0, 0x4, R5 ;  /* 0x0000000400057824 */ /* 0x001fd800078e0205 */
[----:B------:R-:W-:Y:S05]  /*02d0*/  @P2 BRA `(.L_x_2) ;  /* 0xfffffffc00ec2947 */ /* 0x000fea000383ffff */
.L_x_1:
[----:B------:R-:W-:Y:S05]  /*02e0*/  BSYNC.RECONVERGENT B0 ;  /* 0x0000000000007941 */ /* 0x000fea0003800200 */
.L_x_0:
[----:B------:R-:W-:Y:S04]  /*02f0*/  BSSY.RECONVERGENT B0, `(.L_x_3) ;  /* 0x0000011000007945 */ /* 0x000fe80003800200 */
[----:B------:R-:W-:Y:S05]  /*0300*/  @!P1 BRA `(.L_x_4) ;  /* 0x00000000003c9947 */ /* 0x000fea0003800000 */
[----:B------:R-:W0:Y:S01]  /*0310*/  S2UR UR5, SR_CgaCtaId ;  /* 0x00000000000579c3 */ /* 0x000e220000008800 */
[----:B------:R-:W-:Y:S02]  /*0320*/  UMOV UR4, 0x400 ;  /* 0x0000040000047882 */ /* 0x000fe40000000000 */
[----:B0-----:R-:W-:-:S06]  /*0330*/  ULEA UR4, UR5, UR4, 0x18 ;  /* 0x0000000405047291 */ /* 0x001fcc000f8ec0ff */
[----:B------:R-:W-:-:S07]  /*0340*/  LEA R5, R9, UR4, 0x2 ;  /* 0x0000000409057c11 */ /* 0x000fce000f8e10ff */
.L_x_5:
[C---:B------:R-:W-:Y:S01]  /*0350*/  LEA R4, R0.reuse, R5, 0x2 ;  /* 0x0000000500047211 */ /* 0x040fe200078e10ff */
[C-C-:B------:R-:W-:Y:S01]  /*0360*/  IMAD R6, R0.reuse, 0x8, R5.reuse ;  /* 0x0000000800067824 */ /* 0x140fe200078e0205 */
[----:B------:R0:W-:Y:S01]  /*0370*/  STS [R5], RZ ;  /* 0x000000ff05007388 */ /* 0x0001e20000000800 */
[C---:B------:R-:W-:Y:S02]  /*0380*/  IMAD R7, R0.reuse, 0xc, R5 ;  /* 0x0000000c00077824 */ /* 0x040fe400078e0205 */
[----:B------:R-:W-:Y:S01]  /*0390*/  IMAD R9, R0, 0x4, R9 ;  /* 0x0000000400097824 */ /* 0x000fe200078e0209 */
[----:B------:R1:W-:Y:S04]  /*03a0*/  STS [R4], RZ ;  /* 0x000000ff04007388 */ /* 0x0003e80000000800 */
[----:B------:R1:W-:Y:S01]  /*03b0*/  STS [R6], RZ ;  /* 0x000000ff06007388 */ /* 0x0003e20000000800 */
[----:B------:R-:W-:-:S02]  /*03c0*/  ISETP.GE.U32.AND P2, PT, R9, 0x400, PT ;  /* 0x000004000900780c */ /* 0x000fc40003f46070 */
[----:B0-----:R-:W-:Y:S01]  /*03d0*/  LEA R5, R0, R5, 0x4 ;  /* 0x0000000500057211 */ /* 0x001fe200078e20ff */
[----:B------:R1:W-:Y:S10]  /*03e0*/  STS [R7], RZ ;  /* 0x000000ff07007388 */ /* 0x0003f40000000800 */
[----:B-1----:R-:W-:Y:S05]  /*03f0*/  @!P2 BRA `(.L_x_5) ;  /* 0xfffffffc00d4a947 */ /* 0x002fea000383ffff */
.L_x_4:
[----:B------:R-:W-:Y:S05]  /*0400*/  BSYNC.RECONVERGENT B0 ;  /* 0x0000000000007941 */ /* 0x000fea0003800200 */
.L_x_3:
[----:B------:R-:W0:Y:S01]  /*0410*/  S2UR UR4, SR_CTAID.X ;  /* 0x00000000000479c3 */ /* 0x000e220000002500 */
[----:B------:R-:W1:Y:S01]  /*0420*/  LDCU UR8, c[0x0][0x390] ;  /* 0x00007200ff0877ac */ /* 0x000e620008000800 */
[----:B------:R-:W-:Y:S01]  /*0430*/  BSSY.RECONVERGENT B0, `(.L_x_6) ;  /* 0x000004d000007945 */ /* 0x000fe20003800200 */
[----:B------:R-:W2:Y:S01]  /*0440*/  LDCU.64 UR6, c[0x0][0x358] ;  /* 0x00006b00ff0677ac */ /* 0x000ea20008000a00 */
[----:B------:R-:W3:Y:S01]  /*0450*/  LDCU UR5, c[0x0][0x370] ;  /* 0x00006e00ff0577ac */ /* 0x000ee20008000800 */
[----:B0-----:R-:W-:-:S03]  /*0460*/  IMAD R5, R0, UR4, R3 ;  /* 0x0000000400057c24 */ /* 0x001fc6000f8e0203 */
[----:B------:R-:W-:Y:S02]  /*0470*/  BAR.SYNC.DEFER_BLOCKING 0x0 ;  /* 0x0000000000007b1d */ /* 0x000fe40000010000 */
[----:B-1----:R-:W-:-:S13]  /*0480*/  ISETP.GE.AND P2, PT, R5, UR8, PT ;  /* 0x0000000805007c0c */ /* 0x002fda000bf46270 */
[----:B--23--:R-:W-:Y:S05]  /*0490*/  @P2 BRA `(.L_x_7) ;  /* 0x0000000400182947 */ /* 0x00cfea0003800000 */
[----:B------:R-:W-:Y:S01]  /*04a0*/  IMAD R4, R0, UR5, RZ ;  /* 0x0000000500047c24 */ /* 0x000fe2000f8e02ff */
[----:B------:R-:W-:Y:S03]  /*04b0*/  BSSY.RECONVERGENT B1, `(.L_x_8) ;  /* 0x000002c000017945 */ /* 0x000fe60003800200 */
[----:B------:R-:W0:Y:S01]  /*04c0*/  I2F.U32.RP R11, R4 ;  /* 0x00000004000b7306 */ /* 0x000e220000209000 */
[C---:B------:R-:W-:Y:S01]  /*04d0*/  IADD3 R8, PT, PT, R4.reuse, R5, RZ ;  /* 0x0000000504087210 */ /* 0x040fe20007ffe0ff */
[----:B------:R-:W-:Y:S01]  /*04e0*/  IMAD.MOV R13, RZ, RZ, -R4 ;  /* 0x000000ffff0d7224 */ /* 0x000fe200078e0a04 */
[----:B------:R-:W-:Y:S02]  /*04f0*/  ISETP.NE.U32.AND P4, PT, R4, RZ, PT ;  /* 0x000000ff0400720c */ /* 0x000fe40003f85070 */
[C---:B------:R-:W-:Y:S02]  /*0500*/  ISETP.GE.AND P2, PT, R8.reuse, UR8, PT ;  /* 0x0000000808007c0c */ /* 0x040fe4000bf46270 */
[----:B------:R-:W-:-:S02]  /*0510*/  VIMNMX R9, PT, PT, R8, UR8, !PT ;  /* 0x0000000808097c48 */ /* 0x000fc4000ffe0100 */
[----:B------:R-:W-:-:S04]  /*0520*/  SEL R10, RZ, 0x1, P2 ;  /* 0x00000001ff0a7807 */ /* 0x000fc80001000000 */
[----:B------:R-:W-:Y:S01]  /*0530*/  IADD3 R9, PT, PT, R9, -R8, -R10 ;  /* 0x8000000809097210 */ /* 0x000fe20007ffe80a */
[----:B0-----:R-:W0:Y:S02]  /*0540*/  MUFU.RCP R11, R11 ;  /* 0x0000000b000b7308 */ /* 0x001e240000001000 */
[----:B0-----:R-:W-:-:S06]  /*0550*/  VIADD R6, R11, 0xffffffe ;  /* 0x0ffffffe0b067836 */ /* 0x001fcc0000000000 */
[----:B------:R0:W1:Y:S02]  /*0560*/  F2I.FTZ.U32.TRUNC.NTZ R7, R6 ;  /* 0x0000000600077305 */ /* 0x000064000021f000 */
[----:B0-----:R-:W-:Y:S02]  /*0570*/  IMAD.MOV.U32 R6, RZ, RZ, RZ ;  /* 0x000000ffff067224 */ /* 0x001fe400078e00ff */
[----:B-1----:R-:W-:-:S04]  /*0580*/  IMAD R13, R13, R7, RZ ;  /* 0x000000070d0d7224 */ /* 0x002fc800078e02ff */
[----:B------:R-:W-:-:S06]  /*0590*/  IMAD.HI.U32 R12, R7, R13, R6 ;  /* 0x0000000d070c7227 */ /* 0x000fcc00078e0006 */
[----:B------:R-:W-:-:S04]  /*05a0*/  IMAD.HI.U32 R7, R12, R9, RZ ;  /* 0x000000090c077227 */ /* 0x000fc800078e00ff */
[----:B------:R-:W-:-:S04]  /*05b0*/  IMAD.MOV R6, RZ, RZ, -R7 ;  /* 0x000000ffff067224 */ /* 0x000fc800078e0a07 */
[----:B------:R-:W-:-:S05]  /*05c0*/  IMAD R9, R4, R6, R9 ;  /* 0x0000000604097224 */ /* 0x000fca00078e0209 */
[----:B------:R-:W-:-:S13]  /*05d0*/  ISETP.GE.U32.AND P2, PT, R9, R4, PT ;  /* 0x000000040900720c */ /* 0x000fda0003f46070 */
[----:B------:R-:W-:Y:S01]  /*05e0*/  @P2 IADD3 R9, PT, PT, -R4, R9, RZ ;  /* 0x0000000904092210 */ /* 0x000fe20007ffe1ff */
[----:B------:R-:W-:-:S03]  /*05f0*/  @P2 VIADD R7, R7, 0x1 ;  /* 0x0000000107072836 */ /* 0x000fc60000000000 */
[----:B------:R-:W-:-:S13]  /*0600*/  ISETP.GE.U32.AND P3, PT, R9, R4, PT ;  /* 0x000000040900720c */ /* 0x000fda0003f66070 */
[----:B------:R-:W-:Y:S01]  /*0610*/  @P3 VIADD R7, R7, 0x1 ;  /* 0x0000000107073836 */ /* 0x000fe20000000000 */
[----:B------:R-:W-:-:S04]  /*0620*/  @!P4 LOP3.LUT R7, RZ, R4, RZ, 0x33, !PT ;  /* 0x00000004ff07c212 */ /* 0x000fc800078e33ff */
[----:B------:R-:W-:-:S04]  /*0630*/  IADD3 R8, PT, PT, R10, R7, RZ ;  /* 0x000000070a087210 */ /* 0x000fc80007ffe0ff */
[C---:B------:R-:W-:Y:S02]  /*0640*/  LOP3.LUT R6, R8.reuse, 0x3, RZ, 0xc0, !PT ;  /* 0x0000000308067812 */ /* 0x040fe400078ec0ff */
[----:B------:R-:W-:Y:S02]  /*0650*/  ISETP.GE.U32.AND P3, PT, R8, 0x3, PT ;  /* 0x000000030800780c */ /* 0x000fe40003f66070 */
[----:B------:R-:W-:-:S13]  /*0660*/  ISETP.NE.AND P2, PT, R6, 0x3, PT ;  /* 0x000000030600780c */ /* 0x000fda0003f45270 */
[----:B------:R-:W-:Y:S05]  /*0670*/  @!P2 BRA `(.L_x_9) ;  /* 0x00000000003ca947 */ /* 0x000fea0003800000 */
[----:B------:R-:W0:Y:S01]  /*0680*/  S2R R10, SR_CgaCtaId ;  /* 0x00000000000a7919 */ /* 0x000e220000008800 */
[----:B------:R-:W1:Y:S01]  /*0690*/  LDC.64 R6, c[0x0][0x380] ;  /* 0x0000e000ff067b82 */ /* 0x000e620000000a00 */
[----:B------:R-:W-:Y:S01]  /*06a0*/  VIADD R8, R8, 0x1 ;  /* 0x0000000108087836 */ /* 0x000fe20000000000 */
[----:B------:R-:W-:-:S04]  /*06b0*/  MOV R9, 0x400 ;  /* 0x0000040000097802 */ /* 0x000fc80000000f00 */
[----:B------:R-:W-:Y:S02]  /*06c0*/  LOP3.LUT R8, R8, 0x3, RZ, 0xc0, !PT ;  /* 0x0000000308087812 */ /* 0x000fe400078ec0ff */
[----:B0-----:R-:W-:-:S03]  /*06d0*/  LEA R13, R10, R9, 0x18 ;  /* 0x000000090a0d7211 */ /* 0x001fc600078ec0ff */
[----:B------:R-:W-:-:S07]  /*06e0*/  IMAD.MOV R10, RZ, RZ, -R8 ;  /* 0x000000ffff0a7224 */ /* 0x000fce00078e0a08 */
.L_x_10:
[----:B-1----:R-:W-:-:S06]  /*06f0*/  IMAD.WIDE R8, R5, 0x4, R6 ;  /* 0x0000000405087825 */ /* 0x002fcc00078e0206 */
[----:B------:R-:W2:Y:S01]  /*0700*/  LDG.E R8, desc[UR6][R8.64] ;  /* 0x0000000608087981 */ /* 0x000ea2000c1e1900 */
[----:B------:R-:W-:Y:S02]  /*0710*/  VIADD R10, R10, 0x1 ;  /* 0x000000010a0a7836 */ /* 0x000fe40000000000 */
[----:B------:R-:W-:-:S03]  /*0720*/  IMAD.IADD R5, R4, 0x1, R5 ;  /* 0x0000000104057824 */ /* 0x000fc600078e0205 */
[----:B------:R-:W-:Y:S02]  /*0730*/  ISETP.NE.AND P2, PT, R10, RZ, PT ;  /* 0x000000ff0a00720c */ /* 0x000fe40003f45270 */
[----:B0-2---:R-:W-:-:S05]  /*0740*/  LEA R11, R8, R13, 0x2 ;  /* 0x0000000d080b7211 */ /* 0x005fca00078e10ff */
[----:B------:R0:W-:Y:S06]  /*0750*/  ATOMS.POPC.INC.32 RZ, [R11+URZ] ;  /* 0x000000000bff7f8c */ /* 0x0001ec000d8000ff */
[----:B------:R-:W-:Y:S05]  /*0760*/  @P2 BRA `(.L_x_10) ;  /* 0xfffffffc00e02947 */ /* 0x000fea000383ffff */
.L_x_9:
[----:B------:R-:W-:Y:S05]  /*0770*/  BSYNC.RECONVERGENT B1 ;  /* 0x0000000000017941 */ /* 0x000fea0003800200 */
.L_x_8:
[----:B------:R-:W-:Y:S05]  /*0780*/  @!P3 BRA `(.L_x_7) ;  /* 0x00000000005cb947 */ /* 0x000fea0003800000 */
[----:B------:R-:W1:Y:S01]  /*0790*/  S2R R9, SR_CgaCtaId ;  /* 0x0000000000097919 */ /* 0x000e620000008800 */
[----:B------:R-:W2:Y:S01]  /*07a0*/  LDC.64 R6, c[0x0][0x380] ;  /* 0x0000e000ff067b82 */ /* 0x000ea20000000a00 */
[----:B------:R-:W-:-:S04]  /*07b0*/  MOV R8, 0x400 ;  /* 0x0000040000087802 */ /* 0x000fc80000000f00 */
[----:B-1----:R-:W-:-:S07]  /*07c0*/  LEA R21, R9, R8, 0x18 ;  /* 0x0000000809157211 */ /* 0x002fce00078ec0ff */
.L_x_11:
[----:B--2---:R-:W-:-:S04]  /*07d0*/  IMAD.WIDE R14, R5, 0x4, R6 ;  /* 0x00000004050e7825 */ /* 0x004fc800078e0206 */
[C---:B------:R-:W-:Y:S02]  /*07e0*/  IMAD.WIDE R8, R4.reuse, 0x4, R14 ;  /* 0x0000000404087825 */ /* 0x040fe400078e020e */
[----:B------:R-:W2:Y:S02]  /*07f0*/  LDG.E R14, desc[UR6][R14.64] ;  /* 0x000000060e0e7981 */ /* 0x000ea4000c1e1900 */
[C---:B0-----:R-:W-:Y:S02]  /*0800*/  IMAD.WIDE R10, R4.reuse, 0x4, R8 ;  /* 0x00000004040a7825 */ /* 0x041fe400078e0208 */
[----:B------:R-:W3:Y:S02]  /*0810*/  LDG.E R8, desc[UR6][R8.64] ;  /* 0x0000000608087981 */ /* 0x000ee4000c1e1900 */
[C---:B------:R-:W-:Y:S02]  /*0820*/  IMAD.WIDE R12, R4.reuse, 0x4, R10 ;  /* 0x00000004040c7825 */ /* 0x040fe400078e020a */
[----:B------:R-:W4:Y:S04]  /*0830*/  LDG.E R10, desc[UR6][R10.64] ;  /* 0x000000060a0a7981 */ /* 0x000f28000c1e1900 */
[----:B------:R-:W5:Y:S01]  /*0840*/  LDG.E R12, desc[UR6][R12.64] ;  /* 0x000000060c0c7981 */ /* 0x000f62000c1e1900 */
[----:B------:R-:W-:-:S05]  /*0850*/  IMAD R5, R4, 0x4, R5 ;  /* 0x0000000404057824 */ /* 0x000fca00078e0205 */
[----:B------:R-:W-:Y:S02]  /*0860*/  ISETP.GE.AND P2, PT, R5, UR8, PT ;  /* 0x0000000805007c0c */ /* 0x000fe4000bf46270 */
[----:B-12---:R-:W-:-:S05]  /*0870*/  LEA R16, R14, R21, 0x2 ;  /* 0x000000150e107211 */ /* 0x006fca00078e10ff */
[----:B------:R1:W-:Y:S01]  /*0880*/  ATOMS.POPC.INC.32 RZ, [R16+URZ] ;  /* 0x0000000010ff7f8c */ /* 0x0003e2000d8000ff */
[----:B---3--:R-:W-:-:S05]  /*0890*/  IMAD R17, R8, 0x4, R21 ;  /* 0x0000000408117824 */ /* 0x008fca00078e0215 */
[----:B------:R1:W-:Y:S01]  /*08a0*/  ATOMS.POPC.INC.32 RZ, [R17+URZ] ;  /* 0x0000000011ff7f8c */ /* 0x0003e2000d8000ff */
[----:B----4-:R-:W-:Y:S01]  /*08b0*/  IMAD R18, R10, 0x4, R21 ;  /* 0x000000040a127824 */ /* 0x010fe200078e0215 */
[----:B-----5:R-:W-:-:S04]  /*08c0*/  LEA R19, R12, R21, 0x2 ;  /* 0x000000150c137211 */ /* 0x020fc800078e10ff */
[----:B------:R1:W-:Y:S04]  /*08d0*/  ATOMS.POPC.INC.32 RZ, [R18+URZ] ;  /* 0x0000000012ff7f8c */ /* 0x0003e8000d8000ff */
[----:B------:R1:W-:Y:S01]  /*08e0*/  ATOMS.POPC.INC.32 RZ, [R19+URZ] ;  /* 0x0000000013ff7f8c */ /* 0x0003e2000d8000ff */
[----:B------:R-:W-:Y:S05]  /*08f0*/  @!P2 BRA `(.L_x_11) ;  /* 0xfffffffc00b4a947 */ /* 0x000fea000383ffff */
.L_x_7:
[----:B------:R-:W-:Y:S05]  /*0900*/  BSYNC.RECONVERGENT B0 ;  /* 0x0000000000007941 */ /* 0x000fea0003800200 */
.L_x_6:
[----:B------:R-:W-:Y:S06]  /*0910*/  BAR.SYNC.DEFER_BLOCKING 0x0 ;  /* 0x0000000000007b1d */ /* 0x000fec0000010000 */
[----:B------:R-:W-:Y:S04]  /*0920*/  BSSY.RECONVERGENT B0, `(.L_x_12) ;  /* 0x0000011000007945 */ /* 0x000fe80003800200 */
[----:B------:R-:W-:Y:S05]  /*0930*/  @!P0 BRA `(.L_x_13) ;  /* 0x00000000003c8947 */ /* 0x000fea0003800000 */
[----:B------:R-:W2:Y:S01]  /*0940*/  S2UR UR5, SR_CgaCtaId ;  /* 0x00000000000579c3 */ /* 0x000ea20000008800 */
[----:B------:R-:W-:Y:S01]  /*0950*/  UMOV UR4, 0x400 ;  /* 0x0000040000047882 */ /* 0x000fe20000000000 */
[----:B------:R-:W-:-:S06]  /*0960*/  IADD3 R6, PT, PT, -R2, RZ, RZ ;  /* 0x000000ff02067210 */ /* 0x000fcc0007ffe1ff */
[----:B------:R-:W3:Y:S01]  /*0970*/  LDC.64 R4, c[0x0][0x388] ;  /* 0x0000e200ff047b82 */ /* 0x000ee20000000a00 */
[----:B--2---:R-:W-:-:S06]  /*0980*/  ULEA UR4, UR5, UR4, 0x18 ;  /* 0x0000000405047291 */ /* 0x004fcc000f8ec0ff */
[C---:B------:R-:W-:Y:S01]  /*0990*/  LEA R7, R3.reuse, UR4, 0x2 ;  /* 0x0000000403077c11 */ /* 0x040fe2000f8e10ff */
[----:B---3--:R-:W-:-:S04]  /*09a0*/  IMAD.WIDE.U32 R4, R3, 0x4, R4 ;  /* 0x0000000403047825 */ /* 0x008fc800078e0004 */
[----:B------:R-:W-:-:S07]  /*09b0*/  IMAD R3, R2, R0, R3 ;  /* 0x0000000002037224 */ /* 0x000fce00078e0203 */
.L_x_14:
[----:B------:R2:W3:Y:S01]  /*09c0*/  LDS R9, [R7] ;  /* 0x0000000007097984 */ /* 0x0004e20000000800 */
[----:B------:R-:W-:-:S05]  /*09d0*/  VIADD R6, R6, 0x1 ;  /* 0x0000000106067836 */ /* 0x000fca0000000000 */
[----:B------:R-:W-:Y:S02]  /*09e0*/  ISETP.NE.AND P0, PT, R6, RZ, PT ;  /* 0x000000ff0600720c */ /* 0x000fe40003f05270 */
[C---:B--2---:R-:W-:Y:S01]  /*09f0*/  LEA R7, R0.reuse, R7, 0x2 ;  /* 0x0000000700077211 */ /* 0x044fe200078e10ff */
[----:B---3--:R2:W-:Y:S02]  /*0a00*/  REDG.E.ADD.STRONG.GPU desc[UR6][R4.64], R9 ;  /* 0x000000090400798e */ /* 0x0085e4000c12e106 */
[----:B--2---:R-:W-:-:S08]  /*0a10*/  IMAD.WIDE.U32 R4, R0, 0x4, R4 ;  /* 0x0000000400047825 */ /* 0x004fd000078e0004 */
[----:B------:R-:W-:Y:S05]  /*0a20*/  @P0 BRA `(.L_x_14) ;  /* 0xfffffffc00e40947 */ /* 0x000fea000383ffff */
.L_x_13:
[----:B------:R-:W-:Y:S05]  /*0a30*/  BSYNC.RECONVERGENT B0 ;  /* 0x0000000000007941 */ /* 0x000fea0003800200 */
.L_x_12:
[----:B------:R-:W-:Y:S05]  /*0a40*/  @!P1 EXIT ;  /* 0x000000000000994d */ /* 0x000fea0003800000 */
[----:B------:R-:W2:Y:S01]  /*0a50*/  S2UR UR5, SR_CgaCtaId ;  /* 0x00000000000579c3 */ /* 0x000ea20000008800 */
[----:B------:R-:W-:Y:S01]  /*0a60*/  UMOV UR4, 0x400 ;  /* 0x0000040000047882 */ /* 0x000fe20000000000 */
[C-C-:B------:R-:W-:Y:S01]  /*0a70*/  IMAD R15, R0.reuse, 0x2, R3.reuse ;  /* 0x00000002000f7824 */ /* 0x140fe200078e0203 */
[----:B-1----:R-:W-:Y:S01]  /*0a80*/  IADD3 R19, PT, PT, R3, R0, RZ ;  /* 0x0000000003137210 */ /* 0x002fe20007ffe0ff */
[----:B------:R-:W-:-:S04]  /*0a90*/  IMAD R17, R0, 0x3, R3 ;  /* 0x0000000300117824 */ /* 0x000fc800078e0203 */
[----:B------:R-:W1:Y:S01]  /*0aa0*/  LDC.64 R4, c[0x0][0x388] ;  /* 0x0000e200ff047b82 */ /* 0x000e620000000a00 */
[----:B--2---:R-:W-:-:S06]  /*0ab0*/  ULEA UR4, UR5, UR4, 0x18 ;  /* 0x0000000405047291 */ /* 0x004fcc000f8ec0ff */
[----:B------:R-:W-:-:S07]  /*0ac0*/  LEA R21, R3, UR4, 0x2 ;  /* 0x0000000403157c11 */ /* 0x000fce000f8e10ff */
.L_x_15:
[C-C-:B------:R-:W-:Y:S01]  /*0ad0*/  IMAD R2, R0.reuse, 0x4, R21.reuse ;  /* 0x0000000400027824 */ /* 0x140fe200078e0215 */
[C---:B------:R-:W-:Y:S01]  /*0ae0*/  LEA R14, R0.reuse, R21, 0x3 ;  /* 0x00000015000e7211 */ /* 0x040fe200078e18ff */
[----:B------:R-:W-:Y:S01]  /*0af0*/  IMAD R16, R0, 0xc, R21 ;  /* 0x0000000c00107824 */ /* 0x000fe200078e0215 */
[----:B--2---:R2:W3:Y:S01]  /*0b00*/  LDS R23, [R21] ;  /* 0x0000000015177984 */ /* 0x0044e20000000800 */
[----:B-1----:R-:W-:-:S03]  /*0b10*/  IMAD.WIDE.U32 R6, R3, 0x4, R4 ;  /* 0x0000000403067825 */ /* 0x002fc600078e0004 */
[----:B------:R-:W1:Y:S01]  /*0b20*/  LDS R25, [R2] ;  /* 0x0000000002197984 */ /* 0x000e620000000800 */
[----:B------:R-:W-:-:S03]  /*0b30*/  IMAD.WIDE.U32 R8, R19, 0x4, R4 ;  /* 0x0000000413087825 */ /* 0x000fc600078e0004 */
[----:B------:R-:W4:Y:S01]  /*0b40*/  LDS R27, [R14] ;  /* 0x000000000e1b7984 */ /* 0x000f220000000800 */
[----:B0-----:R-:W-:-:S03]  /*0b50*/  IMAD.WIDE.U32 R10, R15, 0x4, R4 ;  /* 0x000000040f0a7825 */ /* 0x001fc600078e0004 */
[----:B------:R-:W0:Y:S01]  /*0b60*/  LDS R29, [R16] ;  /* 0x00000000101d7984 */ /* 0x000e220000000800 */
[----:B------:R-:W-:Y:S01]  /*0b70*/  IADD3 R3, PT, PT, R0, R3, R0 ;  /* 0x0000000300037210 */ /* 0x000fe20007ffe000 */
[----:B------:R-:W-:-:S03]  /*0b80*/  IMAD.WIDE.U32 R12, R17, 0x4, R4 ;  /* 0x00000004110c7825 */ /* 0x000fc600078e0004 */
[----:B------:R-:W-:-:S04]  /*0b90*/  IADD3 R3, PT, PT, R0, R3, R0 ;  /* 0x0000000300037210 */ /* 0x000fc80007ffe000 */
[----:B------:R-:W-:Y:S01]  /*0ba0*/  ISETP.GE.U32.AND P0, PT, R3, 0x400, PT ;  /* 0x000004000300780c */ /* 0x000fe20003f06070 */
[C---:B------:R-:W-:Y:S01]  /*0bb0*/  IMAD R15, R0.reuse, 0x4, R15 ;  /* 0x00000004000f7824 */ /* 0x040fe200078e020f */
[C---:B------:R-:W-:Y:S01]  /*0bc0*/  LEA R17, R0.reuse, R17, 0x2 ;  /* 0x0000001100117211 */ /* 0x040fe200078e10ff */
[C---:B------:R-:W-:Y:S01]  /*0bd0*/  IMAD R19, R0.reuse, 0x4, R19 ;  /* 0x0000000400137824 */ /* 0x040fe200078e0213 */
[----:B--2---:R-:W-:Y:S01]  /*0be0*/  LEA R21, R0, R21, 0x4 ;  /* 0x0000001500157211 */ /* 0x004fe200078e20ff */
[----:B---3--:R2:W-:Y:S04]  /*0bf0*/  REDG.E.ADD.STRONG.GPU desc[UR6][R6.64], R23 ;  /* 0x000000170600798e */ /* 0x0085e8000c12e106 */
[----:B-1----:R2:W-:Y:S04]  /*0c00*/  REDG.E.ADD.STRONG.GPU desc[UR6][R8.64], R25 ;  /* 0x000000190800798e */ /* 0x0025e8000c12e106 */
[----:B----4-:R2:W-:Y:S04]  /*0c10*/  REDG.E.ADD.STRONG.GPU desc[UR6][R10.64], R27 ;  /* 0x0000001b0a00798e */ /* 0x0105e8000c12e106 */
[----:B0-----:R2:W-:Y:S01]  /*0c20*/  REDG.E.ADD.STRONG.GPU desc[UR6][R12.64], R29 ;  /* 0x0000001d0c00798e */ /* 0x0015e2000c12e106 */
[----:B------:R-:W-:Y:S05]  /*0c30*/  @!P0 BRA `(.L_x_15) ;  /* 0xfffffffc00a48947 */ /* 0x000fea000383ffff */
[----:B------:R-:W-:Y:S05]  /*0c40*/  EXIT ;  /* 0x000000000000794d */ /* 0x000fea0003800000 */
.L_x_16:
[----:B------:R-:W-:-:S00]  /*0c50*/  BRA `(.L_x_16) ;  /* 0xfffffffc00fc7947 */ /* 0x000fc0000383ffff */
[----:B------:R-:W-:-:S00]  /*0c60*/  NOP ;  /* 0x0000000000007918 */ /* 0x000fc00000000000 */
        /* <DEDUP_REMOVED lines=9> */
.L_x_17:


//--------------------- .nv.shared._Z16histogram_kernelPKiPii --------------------------
	.section	.nv.shared._Z16histogram_kernelPKiPii,"aw",@nobits
	.sectionflags	@""
	.align	4
.nv.shared._Z16histogram_kernelPKiPii:
	.zero		5120


//--------------------- .nv.shared.reserved.0     --------------------------
	.section	.nv.shared.reserved.0,"aw",@nobits
	.weak		__nv_reservedSMEM_offset_0_alias
	.size		__nv_reservedSMEM_offset_0_alias, 0, 64
	.other		__nv_reservedSMEM_offset_0_alias,@"STO_CUDA_RESERVED_SHARED STV_DEFAULT"
__nv_reservedSMEM_offset_0_alias:
	.zero		0
	.zero		64


//--------------------- .nv.constant0._Z16histogram_kernelPKiPii --------------------------
	.section	.nv.constant0._Z16histogram_kernelPKiPii,"a",@progbits
	.sectionflags	@""
	.align	4
.nv.constant0._Z16histogram_kernelPKiPii:
	.zero		916


//--------------------- SYMBOLS --------------------------

	.type		.nv.reservedSmem.offset0,@object
	.size		.nv.reservedSmem.offset0,0x4
	.type		.nv.reservedSmem.cap,@object
	.size		.nv.reservedSmem.cap,0x4
